//
// Generated by NVIDIA NVVM Compiler
//
// Compiler Build ID: CL-36424714
// Cuda compilation tools, release 13.0, V13.0.88
// Based on NVVM 20.0.0
//

.version 9.0
.target sm_100
.address_size 64

	// .globl	_Z16transpose_kernelPfiiS_i

.visible .entry _Z16transpose_kernelPfiiS_i(
	.param .u64 .ptr .align 1 _Z16transpose_kernelPfiiS_i_param_0,
	.param .u32 _Z16transpose_kernelPfiiS_i_param_1,
	.param .u32 _Z16transpose_kernelPfiiS_i_param_2,
	.param .u64 .ptr .align 1 _Z16transpose_kernelPfiiS_i_param_3,
	.param .u32 _Z16transpose_kernelPfiiS_i_param_4
)
{


	ret;

}


// ===== COMPILED SASS (sm_100) =====

	.target	sm_100

	.elftype	@"ET_EXEC"


//--------------------- .note.nv.tkinfo           --------------------------
	.section	.note.nv.tkinfo,"",@"SHT_NOTE"
	.sectionflags	@"SHF_NOTE_NV_TKINFO"
	.tkinfo
        /*0018*/ 	.word	0x00000002
        /*0030*/ 	.string	""
        /*0030*/ 	.string	"ptxas"
        /*0030*/ 	.string	"Cuda compilation tools, release 13.0, V13.0.88"
        /*0030*/ 	.string	"Build cuda_13.0.r13.0/compiler.36424714_0"
        /*0030*/ 	.string	"-arch sm_100 -m 64 "



//--------------------- .note.nv.cuinfo           --------------------------
	.section	.note.nv.cuinfo,"",@"SHT_NOTE"
	.sectionflags	@"SHF_NOTE_NV_CUINFO"
        /*0018*/ 	.short	0x0002
        /*001a*/ 	.short	0x0064
        /*001c*/ 	.short	0x0082
	.zero		2


//--------------------- .nv.info                  --------------------------
	.section	.nv.info,"",@"SHT_CUDA_INFO"
	.align	4


	//----- nvinfo : EIATTR_REGCOUNT
	.align		4
        /*0000*/ 	.byte	0x04, 0x2f
        /*0002*/ 	.short	(.L_1 - .L_0)
	.align		4
.L_0:
        /*0004*/ 	.word	index@(_Z16transpose_kernelPfiiS_i)
        /*0008*/ 	.word	0x00000004


	//----- nvinfo : EIATTR_FRAME_SIZE
	.align		4
.L_1:
        /*000c*/ 	.byte	0x04, 0x11
        /*000e*/ 	.short	(.L_3 - .L_2)
	.align		4
.L_2:
        /*0010*/ 	.word	index@(_Z16transpose_kernelPfiiS_i)
        /*0014*/ 	.word	0x00000000


	//----- nvinfo : EIATTR_MIN_STACK_SIZE
	.align		4
.L_3:
        /*0018*/ 	.byte	0x04, 0x12
        /*001a*/ 	.short	(.L_5 - .L_4)
	.align		4
.L_4:
        /*001c*/ 	.word	index@(_Z16transpose_kernelPfiiS_i)
        /*0020*/ 	.word	0x00000000
.L_5:


//--------------------- .nv.compat                --------------------------
	.section	.nv.compat,"",@"SHT_CUDA_COMPAT_INFO"
	.align	4
        /*0000*/ 	.byte	0x02, 0x09, 0x00, 0x00, 0x02, 0x02, 0x01, 0x00, 0x02, 0x05, 0x05, 0x00, 0x03, 0x07, 0x01, 0x01
        /*0010*/ 	.byte	0x02, 0x03, 0x00, 0x00, 0x02, 0x06, 0x01, 0x00, 0x04, 0x0b, 0x08, 0x00, 0x09, 0x00, 0x00, 0x00
        /*0020*/ 	.byte	0x00, 0x00, 0x00, 0x00


//--------------------- .nv.info._Z16transpose_kernelPfiiS_i --------------------------
	.section	.nv.info._Z16transpose_kernelPfiiS_i,"",@"SHT_CUDA_INFO"
	.sectionflags	@""
	.align	4


	//----- nvinfo : EIATTR_CUDA_API_VERSION
	.align		4
        /*0000*/ 	.byte	0x04, 0x37
        /*0002*/ 	.short	(.L_7 - .L_6)
.L_6:
        /*0004*/ 	.word	0x00000082


	//----- nvinfo : EIATTR_KPARAM_INFO
	.align		4
.L_7:
        /*0008*/ 	.byte	0x04, 0x17
        /*000a*/ 	.short	(.L_9 - .L_8)
.L_8:
        /*000c*/ 	.word	0x00000000
        /*0010*/ 	.short	0x0004
        /*0012*/ 	.short	0x0018
        /*0014*/ 	.byte	0x00, 0xf0, 0x11, 0x00


	//----- nvinfo : EIATTR_KPARAM_INFO
	.align		4
.L_9:
        /*0018*/ 	.byte	0x04, 0x17
        /*001a*/ 	.short	(.L_11 - .L_10)
.L_10:
        /*001c*/ 	.word	0x00000000
        /*0020*/ 	.short	0x0003
        /*0022*/ 	.short	0x0010
        /*0024*/ 	.byte	0x00, 0xf5, 0x21, 0x00


	//----- nvinfo : EIATTR_KPARAM_INFO
	.align		4
.L_11:
        /*0028*/ 	.byte	0x04, 0x17
        /*002a*/ 	.short	(.L_13 - .L_12)
.L_12:
        /*002c*/ 	.word	0x00000000
        /*0030*/ 	.short	0x0002
        /*0032*/ 	.short	0x000c
        /*0034*/ 	.byte	0x00, 0xf0, 0x11, 0x00


	//----- nvinfo : EIATTR_KPARAM_INFO
	.align		4
.L_13:
        /*0038*/ 	.byte	0x04, 0x17
        /*003a*/ 	.short	(.L_15 - .L_14)
.L_14:
        /*003c*/ 	.word	0x00000000
        /*0040*/ 	.short	0x0001
        /*0042*/ 	.short	0x0008
        /*0044*/ 	.byte	0x00, 0xf0, 0x11, 0x00


	//----- nvinfo : EIATTR_KPARAM_INFO
	.align		4
.L_15:
        /*0048*/ 	.byte	0x04, 0x17
        /*004a*/ 	.short	(.L_17 - .L_16)
.L_16:
        /*004c*/ 	.word	0x00000000
        /*0050*/ 	.short	0x0000
        /*0052*/ 	.short	0x0000
        /*0054*/ 	.byte	0x00, 0xf5, 0x21, 0x00


	//----- nvinfo : EIATTR_SPARSE_MMA_MASK
	.align		4
.L_17:
        /*0058*/ 	.byte	0x03, 0x50
        /*005a*/ 	.short	0x0000


	//----- nvinfo : EIATTR_MAXREG_COUNT
	.align		4
        /*005c*/ 	.byte	0x03, 0x1b
        /*005e*/ 	.short	0x00ff


	//----- nvinfo : EIATTR_MERCURY_ISA_VERSION
	.align		4
        /*0060*/ 	.byte	0x03, 0x5f
        /*0062*/ 	.short	0x0101


	//----- nvinfo : EIATTR_VRC_CTA_INIT_COUNT
	.align		4
        /*0064*/ 	.byte	0x02, 0x4a
	.zero		1
	.zero		1


	//----- nvinfo : EIATTR_EXIT_INSTR_OFFSETS
	.align		4
        /*0068*/ 	.byte	0x04, 0x1c
        /*006a*/ 	.short	(.L_19 - .L_18)


	//   ....[0]....
.L_18:
        /*006c*/ 	.word	0x00000010


	//----- nvinfo : EIATTR_CBANK_PARAM_SIZE
	.align		4
.L_19:
        /*0070*/ 	.byte	0x03, 0x19
        /*0072*/ 	.short	0x001c


	//----- nvinfo : EIATTR_PARAM_CBANK
	.align		4
        /*0074*/ 	.byte	0x04, 0x0a
        /*0076*/ 	.short	(.L_21 - .L_20)
	.align		4
.L_20:
        /*0078*/ 	.word	index@(.nv.constant0._Z16transpose_kernelPfiiS_i)
        /*007c*/ 	.short	0x0380
        /*007e*/ 	.short	0x001c


	//----- nvinfo : EIATTR_SW_WAR
	.align		4
.L_21:
        /*0080*/ 	.byte	0x04, 0x36
        /*0082*/ 	.short	(.L_23 - .L_22)
.L_22:
        /*0084*/ 	.word	0x00000008
.L_23:


//--------------------- .nv.callgraph             --------------------------
	.section	.nv.callgraph,"",@"SHT_CUDA_CALLGRAPH"
	.align	4
	.sectionentsize	8
	.align		4
        /*0000*/ 	.word	0x00000000
	.align		4
        /*0004*/ 	.word	0xffffffff
	.align		4
        /*0008*/ 	.word	0x00000000
	.align		4
        /*000c*/ 	.word	0xfffffffe
	.align		4
        /*0010*/ 	.word	0x00000000
	.align		4
        /*0014*/ 	.word	0xfffffffd
	.align		4
        /*0018*/ 	.word	0x00000000
	.align		4
        /*001c*/ 	.word	0xfffffffc


//--------------------- .text._Z16transpose_kernelPfiiS_i --------------------------
	.section	.text._Z16transpose_kernelPfiiS_i,"ax",@progbits
	.align	128
        .global         _Z16transpose_kernelPfiiS_i
        .type           _Z16transpose_kernelPfiiS_i,@function
        .size           _Z16transpose_kernelPfiiS_i,(.L_x_1 - _Z16transpose_kernelPfiiS_i)
        .other          _Z16transpose_kernelPfiiS_i,@"STO_CUDA_ENTRY STV_DEFAULT"
_Z16transpose_kernelPfiiS_i:
.text._Z16transpose_kernelPfiiS_i:
[----:B------:R-:W-:Y:S01]  /*0000*/  LDC R1, c[0x0][0x37c] ;  /* 0x0000df00ff017b82 */ /* 0x000fe20000000800 */
[----:B------:R-:W-:Y:S05]  /*0010*/  EXIT ;  /* 0x000000000000794d */ /* 0x000fea0003800000 */
.L_x_0:
[----:B------:R-:W-:-:S00]  /*0020*/  BRA `(.L_x_0) ;  /* 0xfffffffc00fc7947 */ /* 0x000fc0000383ffff */
[----:B------:R-:W-:-:S00]  /*0030*/  NOP ;  /* 0x0000000000007918 */ /* 0x000fc00000000000 */
        /* <DEDUP_REMOVED lines=12> */
.L_x_1:


//--------------------- .nv.shared.reserved.0     --------------------------
	.section	.nv.shared.reserved.0,"aw",@nobits
	.weak		__nv_reservedSMEM_offset_0_alias
	.size		__nv_reservedSMEM_offset_0_alias, 0, 64
	.other		__nv_reservedSMEM_offset_0_alias,@"STO_CUDA_RESERVED_SHARED STV_DEFAULT"
__nv_reservedSMEM_offset_0_alias:
	.zero		0
	.zero		64


//--------------------- .nv.constant0._Z16transpose_kernelPfiiS_i --------------------------
	.section	.nv.constant0._Z16transpose_kernelPfiiS_i,"a",@progbits
	.sectionflags	@""
	.align	4
.nv.constant0._Z16transpose_kernelPfiiS_i:
	.zero		924


//--------------------- SYMBOLS --------------------------

	.type		.nv.reservedSmem.offset0,@object
	.size		.nv.reservedSmem.offset0,0x4
